//
// Generated by NVIDIA NVVM Compiler
//
// Compiler Build ID: CL-36424714
// Cuda compilation tools, release 13.0, V13.0.88
// Based on NVVM 20.0.0
//

.version 9.0
.target sm_100
.address_size 64

	// .globl	_Z18tiled1DConvolutionPfS_S_ii
// _ZZ18tiled1DConvolutionPfS_S_iiE4tile has been demoted

.visible .entry _Z18tiled1DConvolutionPfS_S_ii(
	.param .u64 .ptr .align 1 _Z18tiled1DConvolutionPfS_S_ii_param_0,
	.param .u64 .ptr .align 1 _Z18tiled1DConvolutionPfS_S_ii_param_1,
	.param .u64 .ptr .align 1 _Z18tiled1DConvolutionPfS_S_ii_param_2,
	.param .u32 _Z18tiled1DConvolutionPfS_S_ii_param_3,
	.param .u32 _Z18tiled1DConvolutionPfS_S_ii_param_4
)
{
	.reg .pred 	%p<26>;
	.reg .b32 	%r<72>;
	.reg .b32 	%f<124>;
	.reg .b64 	%rd<28>;
	// demoted variable
	.shared .align 4 .b8 _ZZ18tiled1DConvolutionPfS_S_iiE4tile[1040];
	ld.param.u64 	%rd10, [_Z18tiled1DConvolutionPfS_S_ii_param_0];
	ld.param.u64 	%rd11, [_Z18tiled1DConvolutionPfS_S_ii_param_1];
	ld.param.u64 	%rd9, [_Z18tiled1DConvolutionPfS_S_ii_param_2];
	ld.param.u32 	%r32, [_Z18tiled1DConvolutionPfS_S_ii_param_3];
	ld.param.u32 	%r33, [_Z18tiled1DConvolutionPfS_S_ii_param_4];
	cvta.to.global.u64 	%rd1, %rd11;
	cvta.to.global.u64 	%rd2, %rd10;
	mov.u32 	%r1, %ctaid.x;
	mov.u32 	%r2, %ntid.x;
	mov.u32 	%r3, %tid.x;
	mad.lo.s32 	%r4, %r1, %r2, %r3;
	shr.u32 	%r34, %r33, 31;
	add.s32 	%r35, %r33, %r34;
	shr.s32 	%r5, %r35, 1;
	sub.s32 	%r6, %r4, %r5;
	setp.lt.s32 	%p1, %r6, 0;
	setp.ge.s32 	%p2, %r6, %r32;
	mov.f32 	%f112, 0f00000000;
	or.pred  	%p3, %p1, %p2;
	@%p3 bra 	$L__BB0_2;
	mul.wide.u32 	%rd12, %r6, 4;
	add.s64 	%rd13, %rd2, %rd12;
	ld.global.f32 	%f112, [%rd13];
$L__BB0_2:
	shl.b32 	%r36, %r3, 2;
	mov.u32 	%r37, _ZZ18tiled1DConvolutionPfS_S_iiE4tile;
	add.s32 	%r7, %r37, %r36;
	st.shared.f32 	[%r7], %f112;
	add.s32 	%r8, %r33, -1;
	setp.ge.u32 	%p4, %r3, %r8;
	mov.u32 	%r38, %nctaid.x;
	add.s32 	%r40, %r38, -1;
	setp.ge.u32 	%p5, %r1, %r40;
	or.pred  	%p6, %p4, %p5;
	@%p6 bra 	$L__BB0_6;
	add.s32 	%r42, %r4, %r2;
	sub.s32 	%r9, %r42, %r5;
	setp.lt.s32 	%p7, %r9, 0;
	setp.ge.s32 	%p8, %r9, %r32;
	mov.f32 	%f113, 0f00000000;
	or.pred  	%p9, %p7, %p8;
	@%p9 bra 	$L__BB0_5;
	mul.wide.u32 	%rd14, %r9, 4;
	add.s64 	%rd15, %rd2, %rd14;
	ld.global.f32 	%f113, [%rd15];
$L__BB0_5:
	shl.b32 	%r43, %r2, 2;
	add.s32 	%r44, %r7, %r43;
	st.shared.f32 	[%r44], %f113;
$L__BB0_6:
	sub.s32 	%r45, %r2, %r8;
	setp.lt.u32 	%p10, %r3, %r45;
	setp.eq.s32 	%p11, %r1, 0;
	or.pred  	%p12, %p11, %p10;
	@%p12 bra 	$L__BB0_10;
	add.s32 	%r46, %r2, %r5;
	sub.s32 	%r10, %r4, %r46;
	setp.lt.s32 	%p13, %r10, 0;
	setp.ge.s32 	%p14, %r10, %r32;
	mov.f32 	%f114, 0f00000000;
	or.pred  	%p15, %p13, %p14;
	@%p15 bra 	$L__BB0_9;
	mul.wide.u32 	%rd16, %r10, 4;
	add.s64 	%rd17, %rd2, %rd16;
	ld.global.f32 	%f114, [%rd17];
$L__BB0_9:
	not.b32 	%r47, %r2;
	add.s32 	%r48, %r3, %r47;
	add.s32 	%r49, %r48, %r33;
	shl.b32 	%r50, %r49, 2;
	add.s32 	%r52, %r37, %r50;
	st.shared.f32 	[%r52], %f114;
$L__BB0_10:
	bar.sync 	0;
	setp.ge.s32 	%p16, %r4, %r32;
	@%p16 bra 	$L__BB0_25;
	setp.lt.s32 	%p17, %r33, 1;
	mov.f32 	%f123, 0f00000000;
	@%p17 bra 	$L__BB0_24;
	and.b32  	%r11, %r33, 15;
	setp.lt.u32 	%p18, %r33, 16;
	mov.f32 	%f123, 0f00000000;
	mov.b32 	%r68, 0;
	@%p18 bra 	$L__BB0_15;
	and.b32  	%r68, %r33, 2147483632;
	add.s64 	%rd26, %rd1, 32;
	neg.s32 	%r66, %r68;
	add.s32 	%r56, %r36, %r37;
	add.s32 	%r65, %r56, 32;
	mov.f32 	%f123, 0f00000000;
$L__BB0_14:
	.pragma "nounroll";
	ld.shared.f32 	%f27, [%r65+-32];
	ld.global.f32 	%f28, [%rd26+-32];
	fma.rn.f32 	%f29, %f27, %f28, %f123;
	ld.shared.f32 	%f30, [%r65+-28];
	ld.global.f32 	%f31, [%rd26+-28];
	fma.rn.f32 	%f32, %f30, %f31, %f29;
	ld.shared.f32 	%f33, [%r65+-24];
	ld.global.f32 	%f34, [%rd26+-24];
	fma.rn.f32 	%f35, %f33, %f34, %f32;
	ld.shared.f32 	%f36, [%r65+-20];
	ld.global.f32 	%f37, [%rd26+-20];
	fma.rn.f32 	%f38, %f36, %f37, %f35;
	ld.shared.f32 	%f39, [%r65+-16];
	ld.global.f32 	%f40, [%rd26+-16];
	fma.rn.f32 	%f41, %f39, %f40, %f38;
	ld.shared.f32 	%f42, [%r65+-12];
	ld.global.f32 	%f43, [%rd26+-12];
	fma.rn.f32 	%f44, %f42, %f43, %f41;
	ld.shared.f32 	%f45, [%r65+-8];
	ld.global.f32 	%f46, [%rd26+-8];
	fma.rn.f32 	%f47, %f45, %f46, %f44;
	ld.shared.f32 	%f48, [%r65+-4];
	ld.global.f32 	%f49, [%rd26+-4];
	fma.rn.f32 	%f50, %f48, %f49, %f47;
	ld.shared.f32 	%f51, [%r65];
	ld.global.f32 	%f52, [%rd26];
	fma.rn.f32 	%f53, %f51, %f52, %f50;
	ld.shared.f32 	%f54, [%r65+4];
	ld.global.f32 	%f55, [%rd26+4];
	fma.rn.f32 	%f56, %f54, %f55, %f53;
	ld.shared.f32 	%f57, [%r65+8];
	ld.global.f32 	%f58, [%rd26+8];
	fma.rn.f32 	%f59, %f57, %f58, %f56;
	ld.shared.f32 	%f60, [%r65+12];
	ld.global.f32 	%f61, [%rd26+12];
	fma.rn.f32 	%f62, %f60, %f61, %f59;
	ld.shared.f32 	%f63, [%r65+16];
	ld.global.f32 	%f64, [%rd26+16];
	fma.rn.f32 	%f65, %f63, %f64, %f62;
	ld.shared.f32 	%f66, [%r65+20];
	ld.global.f32 	%f67, [%rd26+20];
	fma.rn.f32 	%f68, %f66, %f67, %f65;
	ld.shared.f32 	%f69, [%r65+24];
	ld.global.f32 	%f70, [%rd26+24];
	fma.rn.f32 	%f71, %f69, %f70, %f68;
	ld.shared.f32 	%f72, [%r65+28];
	ld.global.f32 	%f73, [%rd26+28];
	fma.rn.f32 	%f123, %f72, %f73, %f71;
	add.s64 	%rd26, %rd26, 64;
	add.s32 	%r66, %r66, 16;
	add.s32 	%r65, %r65, 64;
	setp.ne.s32 	%p19, %r66, 0;
	@%p19 bra 	$L__BB0_14;
$L__BB0_15:
	setp.eq.s32 	%p20, %r11, 0;
	@%p20 bra 	$L__BB0_24;
	and.b32  	%r20, %r33, 7;
	setp.lt.u32 	%p21, %r11, 8;
	@%p21 bra 	$L__BB0_18;
	shl.b32 	%r57, %r68, 2;
	add.s32 	%r58, %r7, %r57;
	ld.shared.f32 	%f75, [%r58];
	mul.wide.u32 	%rd18, %r68, 4;
	add.s64 	%rd19, %rd1, %rd18;
	ld.global.f32 	%f76, [%rd19];
	fma.rn.f32 	%f77, %f75, %f76, %f123;
	ld.shared.f32 	%f78, [%r58+4];
	ld.global.f32 	%f79, [%rd19+4];
	fma.rn.f32 	%f80, %f78, %f79, %f77;
	ld.shared.f32 	%f81, [%r58+8];
	ld.global.f32 	%f82, [%rd19+8];
	fma.rn.f32 	%f83, %f81, %f82, %f80;
	ld.shared.f32 	%f84, [%r58+12];
	ld.global.f32 	%f85, [%rd19+12];
	fma.rn.f32 	%f86, %f84, %f85, %f83;
	ld.shared.f32 	%f87, [%r58+16];
	ld.global.f32 	%f88, [%rd19+16];
	fma.rn.f32 	%f89, %f87, %f88, %f86;
	ld.shared.f32 	%f90, [%r58+20];
	ld.global.f32 	%f91, [%rd19+20];
	fma.rn.f32 	%f92, %f90, %f91, %f89;
	ld.shared.f32 	%f93, [%r58+24];
	ld.global.f32 	%f94, [%rd19+24];
	fma.rn.f32 	%f95, %f93, %f94, %f92;
	ld.shared.f32 	%f96, [%r58+28];
	ld.global.f32 	%f97, [%rd19+28];
	fma.rn.f32 	%f123, %f96, %f97, %f95;
	add.s32 	%r68, %r68, 8;
$L__BB0_18:
	setp.eq.s32 	%p22, %r20, 0;
	@%p22 bra 	$L__BB0_24;
	and.b32  	%r23, %r33, 3;
	setp.lt.u32 	%p23, %r20, 4;
	@%p23 bra 	$L__BB0_21;
	shl.b32 	%r59, %r68, 2;
	add.s32 	%r60, %r7, %r59;
	ld.shared.f32 	%f99, [%r60];
	mul.wide.u32 	%rd20, %r68, 4;
	add.s64 	%rd21, %rd1, %rd20;
	ld.global.f32 	%f100, [%rd21];
	fma.rn.f32 	%f101, %f99, %f100, %f123;
	ld.shared.f32 	%f102, [%r60+4];
	ld.global.f32 	%f103, [%rd21+4];
	fma.rn.f32 	%f104, %f102, %f103, %f101;
	ld.shared.f32 	%f105, [%r60+8];
	ld.global.f32 	%f106, [%rd21+8];
	fma.rn.f32 	%f107, %f105, %f106, %f104;
	ld.shared.f32 	%f108, [%r60+12];
	ld.global.f32 	%f109, [%rd21+12];
	fma.rn.f32 	%f123, %f108, %f109, %f107;
	add.s32 	%r68, %r68, 4;
$L__BB0_21:
	setp.eq.s32 	%p24, %r23, 0;
	@%p24 bra 	$L__BB0_24;
	shl.b32 	%r62, %r68, 2;
	add.s32 	%r63, %r36, %r62;
	add.s32 	%r71, %r37, %r63;
	mul.wide.u32 	%rd22, %r68, 4;
	add.s64 	%rd27, %rd1, %rd22;
	neg.s32 	%r70, %r23;
$L__BB0_23:
	.pragma "nounroll";
	ld.shared.f32 	%f110, [%r71];
	ld.global.f32 	%f111, [%rd27];
	fma.rn.f32 	%f123, %f110, %f111, %f123;
	add.s32 	%r71, %r71, 4;
	add.s64 	%rd27, %rd27, 4;
	add.s32 	%r70, %r70, 1;
	setp.ne.s32 	%p25, %r70, 0;
	@%p25 bra 	$L__BB0_23;
$L__BB0_24:
	cvta.to.global.u64 	%rd23, %rd9;
	mul.wide.s32 	%rd24, %r4, 4;
	add.s64 	%rd25, %rd23, %rd24;
	st.global.f32 	[%rd25], %f123;
$L__BB0_25:
	ret;

}


// ===== COMPILED SASS (sm_100) =====

	.target	sm_100

	.elftype	@"ET_EXEC"


//--------------------- .note.nv.tkinfo           --------------------------
	.section	.note.nv.tkinfo,"",@"SHT_NOTE"
	.sectionflags	@"SHF_NOTE_NV_TKINFO"
	.tkinfo
        /*0018*/ 	.word	0x00000002
        /*0030*/ 	.string	""
        /*0030*/ 	.string	"ptxas"
        /*0030*/ 	.string	"Cuda compilation tools, release 13.0, V13.0.88"
        /*0030*/ 	.string	"Build cuda_13.0.r13.0/compiler.36424714_0"
        /*0030*/ 	.string	"-arch sm_100 -m 64 "



//--------------------- .note.nv.cuinfo           --------------------------
	.section	.note.nv.cuinfo,"",@"SHT_NOTE"
	.sectionflags	@"SHF_NOTE_NV_CUINFO"
        /*0018*/ 	.short	0x0002
        /*001a*/ 	.short	0x0064
        /*001c*/ 	.short	0x0082
	.zero		2


//--------------------- .nv.info                  --------------------------
	.section	.nv.info,"",@"SHT_CUDA_INFO"
	.align	4


	//----- nvinfo : EIATTR_REGCOUNT
	.align		4
        /*0000*/ 	.byte	0x04, 0x2f
        /*0002*/ 	.short	(.L_1 - .L_0)
	.align		4
.L_0:
        /*0004*/ 	.word	index@(_Z18tiled1DConvolutionPfS_S_ii)
        /*0008*/ 	.word	0x00000020


	//----- nvinfo : EIATTR_FRAME_SIZE
	.align		4
.L_1:
        /*000c*/ 	.byte	0x04, 0x11
        /*000e*/ 	.short	(.L_3 - .L_2)
	.align		4
.L_2:
        /*0010*/ 	.word	index@(_Z18tiled1DConvolutionPfS_S_ii)
        /*0014*/ 	.word	0x00000000


	//----- nvinfo : EIATTR_MIN_STACK_SIZE
	.align		4
.L_3:
        /*0018*/ 	.byte	0x04, 0x12
        /*001a*/ 	.short	(.L_5 - .L_4)
	.align		4
.L_4:
        /*001c*/ 	.word	index@(_Z18tiled1DConvolutionPfS_S_ii)
        /*0020*/ 	.word	0x00000000
.L_5:


//--------------------- .nv.compat                --------------------------
	.section	.nv.compat,"",@"SHT_CUDA_COMPAT_INFO"
	.align	4
        /*0000*/ 	.byte	0x02, 0x09, 0x00, 0x00, 0x02, 0x02, 0x01, 0x00, 0x02, 0x05, 0x05, 0x00, 0x03, 0x07, 0x01, 0x01
        /*0010*/ 	.byte	0x02, 0x03, 0x00, 0x00, 0x02, 0x06, 0x01, 0x00, 0x04, 0x0b, 0x08, 0x00, 0x09, 0x00, 0x00, 0x00
        /*0020*/ 	.byte	0x00, 0x00, 0x00, 0x00


//--------------------- .nv.info._Z18tiled1DConvolutionPfS_S_ii --------------------------
	.section	.nv.info._Z18tiled1DConvolutionPfS_S_ii,"",@"SHT_CUDA_INFO"
	.sectionflags	@""
	.align	4


	//----- nvinfo : EIATTR_CUDA_API_VERSION
	.align		4
        /*0000*/ 	.byte	0x04, 0x37
        /*0002*/ 	.short	(.L_7 - .L_6)
.L_6:
        /*0004*/ 	.word	0x00000082


	//----- nvinfo : EIATTR_KPARAM_INFO
	.align		4
.L_7:
        /*0008*/ 	.byte	0x04, 0x17
        /*000a*/ 	.short	(.L_9 - .L_8)
.L_8:
        /*000c*/ 	.word	0x00000000
        /*0010*/ 	.short	0x0004
        /*0012*/ 	.short	0x001c
        /*0014*/ 	.byte	0x00, 0xf0, 0x11, 0x00


	//----- nvinfo : EIATTR_KPARAM_INFO
	.align		4
.L_9:
        /*0018*/ 	.byte	0x04, 0x17
        /*001a*/ 	.short	(.L_11 - .L_10)
.L_10:
        /*001c*/ 	.word	0x00000000
        /*0020*/ 	.short	0x0003
        /*0022*/ 	.short	0x0018
        /*0024*/ 	.byte	0x00, 0xf0, 0x11, 0x00


	//----- nvinfo : EIATTR_KPARAM_INFO
	.align		4
.L_11:
        /*0028*/ 	.byte	0x04, 0x17
        /*002a*/ 	.short	(.L_13 - .L_12)
.L_12:
        /*002c*/ 	.word	0x00000000
        /*0030*/ 	.short	0x0002
        /*0032*/ 	.short	0x0010
        /*0034*/ 	.byte	0x00, 0xf5, 0x21, 0x00


	//----- nvinfo : EIATTR_KPARAM_INFO
	.align		4
.L_13:
        /*0038*/ 	.byte	0x04, 0x17
        /*003a*/ 	.short	(.L_15 - .L_14)
.L_14:
        /*003c*/ 	.word	0x00000000
        /*0040*/ 	.short	0x0001
        /*0042*/ 	.short	0x0008
        /*0044*/ 	.byte	0x00, 0xf5, 0x21, 0x00


	//----- nvinfo : EIATTR_KPARAM_INFO
	.align		4
.L_15:
        /*0048*/ 	.byte	0x04, 0x17
        /*004a*/ 	.short	(.L_17 - .L_16)
.L_16:
        /*004c*/ 	.word	0x00000000
        /*0050*/ 	.short	0x0000
        /*0052*/ 	.short	0x0000
        /*0054*/ 	.byte	0x00, 0xf5, 0x21, 0x00


	//----- nvinfo : EIATTR_SPARSE_MMA_MASK
	.align		4
.L_17:
        /*0058*/ 	.byte	0x03, 0x50
        /*005a*/ 	.short	0x0000


	//----- nvinfo : EIATTR_MAXREG_COUNT
	.align		4
        /*005c*/ 	.byte	0x03, 0x1b
        /*005e*/ 	.short	0x00ff


	//----- nvinfo : EIATTR_NUM_BARRIERS
	.align		4
        /*0060*/ 	.byte	0x02, 0x4c
        /*0062*/ 	.byte	0x01
	.zero		1


	//----- nvinfo : EIATTR_MERCURY_ISA_VERSION
	.align		4
        /*0064*/ 	.byte	0x03, 0x5f
        /*0066*/ 	.short	0x0101


	//----- nvinfo : EIATTR_VRC_CTA_INIT_COUNT
	.align		4
        /*0068*/ 	.byte	0x02, 0x4a
	.zero		1
	.zero		1


	//----- nvinfo : EIATTR_EXIT_INSTR_OFFSETS
	.align		4
        /*006c*/ 	.byte	0x04, 0x1c
        /*006e*/ 	.short	(.L_19 - .L_18)


	//   ....[0]....
.L_18:
        /*0070*/ 	.word	0x00000400


	//   ....[1]....
        /*0074*/ 	.word	0x00000d50


	//----- nvinfo : EIATTR_CRS_STACK_SIZE
	.align		4
.L_19:
        /*0078*/ 	.byte	0x04, 0x1e
        /*007a*/ 	.short	(.L_21 - .L_20)
.L_20:
        /*007c*/ 	.word	0x00000000


	//----- nvinfo : EIATTR_CBANK_PARAM_SIZE
	.align		4
.L_21:
        /*0080*/ 	.byte	0x03, 0x19
        /*0082*/ 	.short	0x0020


	//----- nvinfo : EIATTR_PARAM_CBANK
	.align		4
        /*0084*/ 	.byte	0x04, 0x0a
        /*0086*/ 	.short	(.L_23 - .L_22)
	.align		4
.L_22:
        /*0088*/ 	.word	index@(.nv.constant0._Z18tiled1DConvolutionPfS_S_ii)
        /*008c*/ 	.short	0x0380
        /*008e*/ 	.short	0x0020


	//----- nvinfo : EIATTR_SW_WAR
	.align		4
.L_23:
        /*0090*/ 	.byte	0x04, 0x36
        /*0092*/ 	.short	(.L_25 - .L_24)
.L_24:
        /*0094*/ 	.word	0x00000008
.L_25:


//--------------------- .nv.callgraph             --------------------------
	.section	.nv.callgraph,"",@"SHT_CUDA_CALLGRAPH"
	.align	4
	.sectionentsize	8
	.align		4
        /*0000*/ 	.word	0x00000000
	.align		4
        /*0004*/ 	.word	0xffffffff
	.align		4
        /*0008*/ 	.word	0x00000000
	.align		4
        /*000c*/ 	.word	0xfffffffe
	.align		4
        /*0010*/ 	.word	0x00000000
	.align		4
        /*0014*/ 	.word	0xfffffffd
	.align		4
        /*0018*/ 	.word	0x00000000
	.align		4
        /*001c*/ 	.word	0xfffffffc


//--------------------- .text._Z18tiled1DConvolutionPfS_S_ii --------------------------
	.section	.text._Z18tiled1DConvolutionPfS_S_ii,"ax",@progbits
	.align	128
        .global         _Z18tiled1DConvolutionPfS_S_ii
        .type           _Z18tiled1DConvolutionPfS_S_ii,@function
        .size           _Z18tiled1DConvolutionPfS_S_ii,(.L_x_15 - _Z18tiled1DConvolutionPfS_S_ii)
        .other          _Z18tiled1DConvolutionPfS_S_ii,@"STO_CUDA_ENTRY STV_DEFAULT"
_Z18tiled1DConvolutionPfS_S_ii:
.text._Z18tiled1DConvolutionPfS_S_ii:
[----:B------:R-:W-:Y:S01]  /*0000*/  LDC R1, c[0x0][0x37c] ;  /* 0x0000df00ff017b82 */ /* 0x000fe20000000800 */
[----:B------:R-:W0:Y:S07]  /*0010*/  S2R R13, SR_TID.X ;  /* 0x00000000000d7919 */ /* 0x000e2e0000002100 */
[----:B------:R-:W0:Y:S01]  /*0020*/  S2UR UR7, SR_CTAID.X ;  /* 0x00000000000779c3 */ /* 0x000e220000002500 */
[----:B------:R-:W1:Y:S01]  /*0030*/  LDCU.64 UR12, c[0x0][0x398] ;  /* 0x00007300ff0c77ac */ /* 0x000e620008000a00 */
[----:B------:R-:W-:Y:S01]  /*0040*/  HFMA2 R7, -RZ, RZ, 0, 0 ;  /* 0x00000000ff077431 */ /* 0x000fe200000001ff */
[----:B------:R-:W2:Y:S05]  /*0050*/  LDCU.64 UR10, c[0x0][0x358] ;  /* 0x00006b00ff0a77ac */ /* 0x000eaa0008000a00 */
[----:B------:R-:W0:Y:S01]  /*0060*/  LDC R11, c[0x0][0x360] ;  /* 0x0000d800ff0b7b82 */ /* 0x000e220000000800 */
[----:B-1----:R-:W-:-:S04]  /*0070*/  ULEA.HI UR4, UR13, UR13, URZ, 0x1 ;  /* 0x0000000d0d047291 */ /* 0x002fc8000f8f08ff */
[----:B------:R-:W-:Y:S01]  /*0080*/  USHF.R.S32.HI UR4, URZ, 0x1, UR4 ;  /* 0x00000001ff047899 */ /* 0x000fe20008011404 */
[----:B0-----:R-:W-:-:S05]  /*0090*/  IMAD R0, R11, UR7, R13 ;  /* 0x000000070b007c24 */ /* 0x001fca000f8e020d */
[----:B------:R-:W-:-:S04]  /*00a0*/  IADD3 R5, PT, PT, R0, -UR4, RZ ;  /* 0x8000000400057c10 */ /* 0x000fc8000fffe0ff */
[----:B------:R-:W-:-:S04]  /*00b0*/  ISETP.GE.AND P0, PT, R5, UR12, PT ;  /* 0x0000000c05007c0c */ /* 0x000fc8000bf06270 */
[----:B------:R-:W-:-:S13]  /*00c0*/  ISETP.LT.OR P0, PT, R5, RZ, P0 ;  /* 0x000000ff0500720c */ /* 0x000fda0000701670 */
[----:B------:R-:W0:Y:S02]  /*00d0*/  @!P0 LDC.64 R2, c[0x0][0x380] ;  /* 0x0000e000ff028b82 */ /* 0x000e240000000a00 */
[----:B0-----:R-:W-:-:S05]  /*00e0*/  @!P0 IMAD.WIDE.U32 R2, R5, 0x4, R2 ;  /* 0x0000000405028825 */ /* 0x001fca00078e0002 */
[----:B--2---:R-:W2:Y:S01]  /*00f0*/  @!P0 LDG.E R7, desc[UR10][R2.64] ;  /* 0x0000000a02078981 */ /* 0x004ea2000c1e1900 */
[----:B------:R-:W0:Y:S01]  /*0100*/  S2UR UR6, SR_CgaCtaId ;  /* 0x00000000000679c3 */ /* 0x000e220000008800 */
[----:B------:R-:W-:Y:S01]  /*0110*/  UMOV UR5, 0x400 ;  /* 0x0000040000057882 */ /* 0x000fe20000000000 */
[----:B------:R-:W-:Y:S01]  /*0120*/  SHF.L.U32 R4, R13, 0x2, RZ ;  /* 0x000000020d047819 */ /* 0x000fe200000006ff */
[----:B------:R-:W-:Y:S05]  /*0130*/  BSSY.RECONVERGENT B0, `(.L_x_0) ;  /* 0x0000016000007945 */ /* 0x000fea0003800200 */
[----:B------:R-:W1:Y:S01]  /*0140*/  LDC R5, c[0x0][0x370] ;  /* 0x0000dc00ff057b82 */ /* 0x000e620000000800 */
[----:B0-----:R-:W-:-:S02]  /*0150*/  ULEA UR5, UR6, UR5, 0x18 ;  /* 0x0000000506057291 */ /* 0x001fc4000f8ec0ff */
[----:B------:R-:W-:Y:S01]  /*0160*/  UIADD3 UR6, UPT, UPT, UR13, -0x1, URZ ;  /* 0xffffffff0d067890 */ /* 0x000fe2000fffe0ff */
[----:B-1----:R-:W-:-:S04]  /*0170*/  IADD3 R5, PT, PT, R5, -0x1, RZ ;  /* 0xffffffff05057810 */ /* 0x002fc80007ffe0ff */
[----:B------:R-:W-:Y:S01]  /*0180*/  ISETP.LE.U32.AND P0, PT, R5, UR7, PT ;  /* 0x0000000705007c0c */ /* 0x000fe2000bf03070 */
[----:B------:R-:W-:-:S03]  /*0190*/  VIADD R5, R4, UR5 ;  /* 0x0000000504057c36 */ /* 0x000fc60008000000 */
[----:B------:R-:W-:Y:S01]  /*01a0*/  ISETP.GE.U32.OR P0, PT, R13, UR6, P0 ;  /* 0x000000060d007c0c */ /* 0x000fe20008706470 */
[----:B--2---:R0:W-:-:S12]  /*01b0*/  STS [R4+UR5], R7 ;  /* 0x0000000704007988 */ /* 0x0041d80008000805 */
[----:B------:R-:W-:Y:S05]  /*01c0*/  @P0 BRA `(.L_x_1) ;  /* 0x0000000000300947 */ /* 0x000fea0003800000 */
[----:B0-----:R-:W-:Y:S01]  /*01d0*/  IADD3 R7, PT, PT, R0, -UR4, R11 ;  /* 0x8000000400077c10 */ /* 0x001fe2000fffe00b */
[----:B------:R-:W-:Y:S01]  /*01e0*/  BSSY.RECONVERGENT B1, `(.L_x_2) ;  /* 0x0000009000017945 */ /* 0x000fe20003800200 */
[----:B------:R-:W-:Y:S02]  /*01f0*/  LEA R9, R11, R5, 0x2 ;  /* 0x000000050b097211 */ /* 0x000fe400078e10ff */
[C---:B------:R-:W-:Y:S02]  /*0200*/  ISETP.GE.AND P0, PT, R7.reuse, UR12, PT ;  /* 0x0000000c07007c0c */ /* 0x040fe4000bf06270 */
[----:B------:R-:W-:Y:S02]  /*0210*/  MOV R2, RZ ;  /* 0x000000ff00027202 */ /* 0x000fe40000000f00 */
[----:B------:R-:W-:-:S13]  /*0220*/  ISETP.LT.OR P0, PT, R7, RZ, P0 ;  /* 0x000000ff0700720c */ /* 0x000fda0000701670 */
[----:B------:R-:W-:Y:S05]  /*0230*/  @P0 BRA `(.L_x_3) ;  /* 0x00000000000c0947 */ /* 0x000fea0003800000 */
[----:B------:R-:W0:Y:S02]  /*0240*/  LDC.64 R2, c[0x0][0x380] ;  /* 0x0000e000ff027b82 */ /* 0x000e240000000a00 */
[----:B0-----:R-:W-:-:S06]  /*0250*/  IMAD.WIDE.U32 R2, R7, 0x4, R2 ;  /* 0x0000000407027825 */ /* 0x001fcc00078e0002 */
[----:B------:R0:W5:Y:S02]  /*0260*/  LDG.E R2, desc[UR10][R2.64] ;  /* 0x0000000a02027981 */ /* 0x000164000c1e1900 */
.L_x_3:
[----:B------:R-:W-:Y:S05]  /*0270*/  BSYNC.RECONVERGENT B1 ;  /* 0x0000000000017941 */ /* 0x000fea0003800200 */
.L_x_2:
[----:B-----5:R1:W-:Y:S02]  /*0280*/  STS [R9], R2 ;  /* 0x0000000209007388 */ /* 0x0203e40000000800 */
.L_x_1:
[----:B------:R-:W-:Y:S05]  /*0290*/  BSYNC.RECONVERGENT B0 ;  /* 0x0000000000007941 */ /* 0x000fea0003800200 */
.L_x_0:
[----:B-1----:R-:W-:Y:S01]  /*02a0*/  IADD3 R2, PT, PT, R11, -UR6, RZ ;  /* 0x800000060b027c10 */ /* 0x002fe2000fffe0ff */
[----:B------:R-:W-:Y:S03]  /*02b0*/  BSSY.RECONVERGENT B0, `(.L_x_4) ;  /* 0x0000012000007945 */ /* 0x000fe60003800200 */
[----:B------:R-:W-:-:S04]  /*02c0*/  ISETP.GE.U32.AND P0, PT, R13, R2, PT ;  /* 0x000000020d00720c */ /* 0x000fc80003f06070 */
[----:B------:R-:W-:-:S13]  /*02d0*/  ISETP.EQ.OR P0, PT, RZ, UR7, !P0 ;  /* 0x00000007ff007c0c */ /* 0x000fda000c702670 */
[----:B------:R-:W-:Y:S05]  /*02e0*/  @P0 BRA `(.L_x_5) ;  /* 0x0000000000380947 */ /* 0x000fea0003800000 */
[----:B0-----:R-:W-:Y:S01]  /*02f0*/  IADD3 R7, PT, PT, R0, -UR4, -R11 ;  /* 0x8000000400077c10 */ /* 0x001fe2000fffe80b */
[----:B------:R-:W-:Y:S01]  /*0300*/  BSSY.RECONVERGENT B1, `(.L_x_6) ;  /* 0x000000b000017945 */ /* 0x000fe20003800200 */
[----:B------:R-:W-:Y:S02]  /*0310*/  LOP3.LUT R2, RZ, R11, RZ, 0x33, !PT ;  /* 0x0000000bff027212 */ /* 0x000fe400078e33ff */
[----:B------:R-:W-:Y:S02]  /*0320*/  ISETP.GE.AND P0, PT, R7, UR12, PT ;  /* 0x0000000c07007c0c */ /* 0x000fe4000bf06270 */
[----:B------:R-:W-:Y:S02]  /*0330*/  IADD3 R2, PT, PT, R13, UR13, R2 ;  /* 0x0000000d0d027c10 */ /* 0x000fe4000fffe002 */
[----:B------:R-:W-:Y:S02]  /*0340*/  ISETP.LT.OR P0, PT, R7, RZ, P0 ;  /* 0x000000ff0700720c */ /* 0x000fe40000701670 */
[----:B------:R-:W-:-:S02]  /*0350*/  LEA R9, R2, UR5, 0x2 ;  /* 0x0000000502097c11 */ /* 0x000fc4000f8e10ff */
[----:B------:R-:W-:-:S09]  /*0360*/  MOV R2, RZ ;  /* 0x000000ff00027202 */ /* 0x000fd20000000f00 */
[----:B------:R-:W-:Y:S05]  /*0370*/  @P0 BRA `(.L_x_7) ;  /* 0x00000000000c0947 */ /* 0x000fea0003800000 */
[----:B------:R-:W0:Y:S02]  /*0380*/  LDC.64 R2, c[0x0][0x380] ;  /* 0x0000e000ff027b82 */ /* 0x000e240000000a00 */
[----:B0-----:R-:W-:-:S06]  /*0390*/  IMAD.WIDE.U32 R2, R7, 0x4, R2 ;  /* 0x0000000407027825 */ /* 0x001fcc00078e0002 */
[----:B------:R0:W5:Y:S02]  /*03a0*/  LDG.E R2, desc[UR10][R2.64] ;  /* 0x0000000a02027981 */ /* 0x000164000c1e1900 */
.L_x_7:
[----:B------:R-:W-:Y:S05]  /*03b0*/  BSYNC.RECONVERGENT B1 ;  /* 0x0000000000017941 */ /* 0x000fea0003800200 */
.L_x_6:
[----:B-----5:R1:W-:Y:S02]  /*03c0*/  STS [R9], R2 ;  /* 0x0000000209007388 */ /* 0x0203e40000000800 */
.L_x_5:
[----:B------:R-:W-:Y:S05]  /*03d0*/  BSYNC.RECONVERGENT B0 ;  /* 0x0000000000007941 */ /* 0x000fea0003800200 */
.L_x_4:
[----:B------:R-:W-:Y:S01]  /*03e0*/  BAR.SYNC.DEFER_BLOCKING 0x0 ;  /* 0x0000000000007b1d */ /* 0x000fe20000010000 */
[----:B------:R-:W-:-:S13]  /*03f0*/  ISETP.GE.AND P0, PT, R0, UR12, PT ;  /* 0x0000000c00007c0c */ /* 0x000fda000bf06270 */
[----:B------:R-:W-:Y:S05]  /*0400*/  @P0 EXIT ;  /* 0x000000000000094d */ /* 0x000fea0003800000 */
[----:B------:R-:W-:Y:S01]  /*0410*/  UISETP.GE.AND UP0, UPT, UR13, 0x1, UPT ;  /* 0x000000010d00788c */ /* 0x000fe2000bf06270 */
[----:B------:R-:W-:-:S08]  /*0420*/  IMAD.MOV.U32 R19, RZ, RZ, RZ ;  /* 0x000000ffff137224 */ /* 0x000fd000078e00ff */
[----:B------:R-:W-:Y:S05]  /*0430*/  BRA.U !UP0, `(.L_x_8) ;  /* 0x0000000908387547 */ /* 0x000fea000b800000 */
[----:B------:R-:W-:Y:S01]  /*0440*/  UISETP.GE.U32.AND UP1, UPT, UR13, 0x10, UPT ;  /* 0x000000100d00788c */ /* 0x000fe2000bf26070 */
[----:B------:R-:W-:Y:S01]  /*0450*/  HFMA2 R19, -RZ, RZ, 0, 0 ;  /* 0x00000000ff137431 */ /* 0x000fe200000001ff */
[----:B------:R-:W-:Y:S01]  /*0460*/  ULOP3.LUT UR8, UR13, 0xf, URZ, 0xc0, !UPT ;  /* 0x0000000f0d087892 */ /* 0x000fe2000f8ec0ff */
[----:B------:R-:W-:-:S03]  /*0470*/  MOV R8, RZ ;  /* 0x000000ff00087202 */ /* 0x000fc60000000f00 */
[----:B------:R-:W-:-:S03]  /*0480*/  UISETP.NE.AND UP0, UPT, UR8, URZ, UPT ;  /* 0x000000ff0800728c */ /* 0x000fc6000bf05270 */
[----:B------:R-:W-:Y:S08]  /*0490*/  BRA.U !UP1, `(.L_x_9) ;  /* 0x0000000509047547 */ /* 0x000ff0000b800000 */
[----:B------:R-:W2:Y:S01]  /*04a0*/  LDCU.64 UR6, c[0x0][0x388] ;  /* 0x00007100ff0677ac */ /* 0x000ea20008000a00 */
[----:B0-----:R-:W-:Y:S02]  /*04b0*/  MOV R3, UR5 ;  /* 0x0000000500037c02 */ /* 0x001fe40008000f00 */
[----:B------:R-:W-:Y:S01]  /*04c0*/  MOV R19, RZ ;  /* 0x000000ff00137202 */ /* 0x000fe20000000f00 */
[----:B------:R-:W-:Y:S01]  /*04d0*/  ULOP3.LUT UR9, UR13, 0x7ffffff0, URZ, 0xc0, !UPT ;  /* 0x7ffffff00d097892 */ /* 0x000fe2000f8ec0ff */
[----:B------:R-:W-:-:S05]  /*04e0*/  IADD3 R6, PT, PT, R4, 0x20, R3 ;  /* 0x0000002004067810 */ /* 0x000fca0007ffe003 */
[----:B------:R-:W-:Y:S01]  /*04f0*/  IMAD.U32 R8, RZ, RZ, UR9 ;  /* 0x00000009ff087e24 */ /* 0x000fe2000f8e00ff */
[----:B--2---:R-:W-:-:S04]  /*0500*/  UIADD3 UR4, UP1, UPT, UR6, 0x20, URZ ;  /* 0x0000002006047890 */ /* 0x004fc8000ff3e0ff */
[----:B------:R-:W-:Y:S02]  /*0510*/  UIADD3.X UR6, UPT, UPT, URZ, UR7, URZ, UP1, !UPT ;  /* 0x00000007ff067290 */ /* 0x000fe40008ffe4ff */
[----:B-1----:R-:W-:Y:S01]  /*0520*/  MOV R2, UR4 ;  /* 0x0000000400027c02 */ /* 0x002fe20008000f00 */
[----:B------:R-:W-:-:S03]  /*0530*/  UIADD3 UR7, UPT, UPT, -UR9, URZ, URZ ;  /* 0x000000ff09077290 */ /* 0x000fc6000fffe1ff */
[----:B------:R-:W-:-:S09]  /*0540*/  MOV R3, UR6 ;  /* 0x0000000600037c02 */ /* 0x000fd20008000f00 */
.L_x_10:
[----:B------:R-:W2:Y:S04]  /*0550*/  LDG.E R23, desc[UR10][R2.64+-0x20] ;  /* 0xffffe00a02177981 */ /* 0x000ea8000c1e1900 */
[----:B------:R-:W3:Y:S04]  /*0560*/  LDG.E R27, desc[UR10][R2.64+-0x1c] ;  /* 0xffffe40a021b7981 */ /* 0x000ee8000c1e1900 */
[----:B------:R-:W4:Y:S04]  /*0570*/  LDG.E R21, desc[UR10][R2.64+-0x18] ;  /* 0xffffe80a02157981 */ /* 0x000f28000c1e1900 */
[----:B------:R-:W5:Y:S04]  /*0580*/  LDG.E R20, desc[UR10][R2.64+-0x14] ;  /* 0xffffec0a02147981 */ /* 0x000f68000c1e1900 */
        /* <DEDUP_REMOVED lines=11> */
[----:B------:R0:W5:Y:S01]  /*0640*/  LDG.E R9, desc[UR10][R2.64+0x1c] ;  /* 0x00001c0a02097981 */ /* 0x000162000c1e1900 */
[----:B------:R-:W-:-:S03]  /*0650*/  UIADD3 UR7, UPT, UPT, UR7, 0x10, URZ ;  /* 0x0000001007077890 */ /* 0x000fc6000fffe0ff */
[----:B------:R-:W2:Y:S01]  /*0660*/  LDS R24, [R6+-0x20] ;  /* 0xffffe00006187984 */ /* 0x000ea20000000800 */
[----:B------:R-:W-:-:S03]  /*0670*/  UISETP.NE.AND UP1, UPT, UR7, URZ, UPT ;  /* 0x000000ff0700728c */ /* 0x000fc6000bf25270 */
[----:B------:R-:W3:Y:S01]  /*0680*/  LDS R26, [R6+-0x1c] ;  /* 0xffffe400061a7984 */ /* 0x000ee20000000800 */
[----:B0-----:R-:W-:-:S03]  /*0690*/  IADD3 R2, P0, PT, R2, 0x40, RZ ;  /* 0x0000004002027810 */ /* 0x001fc60007f1e0ff */
[----:B------:R-:W4:Y:S01]  /*06a0*/  LDS R29, [R6+-0x18] ;  /* 0xffffe800061d7984 */ /* 0x000f220000000800 */
[----:B------:R-:W-:-:S03]  /*06b0*/  IADD3.X R3, PT, PT, RZ, R3, RZ, P0, !PT ;  /* 0x00000003ff037210 */ /* 0x000fc600007fe4ff */
[----:B------:R-:W5:Y:S01]  /*06c0*/  LDS R25, [R6+-0x14] ;  /* 0xffffec0006197984 */ /* 0x000f620000000800 */
[----:B--2---:R-:W-:-:S03]  /*06d0*/  FFMA R23, R24, R23, R19 ;  /* 0x0000001718177223 */ /* 0x004fc60000000013 */
[----:B------:R-:W-:Y:S01]  /*06e0*/  LDS R19, [R6+-0xc] ;  /* 0xfffff40006137984 */ /* 0x000fe20000000800 */
[----:B---3--:R-:W-:-:S03]  /*06f0*/  FFMA R26, R26, R27, R23 ;  /* 0x0000001b1a1a7223 */ /* 0x008fc60000000017 */
[----:B------:R-:W0:Y:S01]  /*0700*/  LDS R27, [R6+-0x10] ;  /* 0xfffff000061b7984 */ /* 0x000e220000000800 */
[----:B----4-:R-:W-:-:S03]  /*0710*/  FFMA R26, R29, R21, R26 ;  /* 0x000000151d1a7223 */ /* 0x010fc6000000001a */
[----:B------:R-:W1:Y:S01]  /*0720*/  LDS R23, [R6+-0x8] ;  /* 0xfffff80006177984 */ /* 0x000e620000000800 */
[----:B-----5:R-:W-:-:S03]  /*0730*/  FFMA R26, R25, R20, R26 ;  /* 0x00000014191a7223 */ /* 0x020fc6000000001a */
[----:B------:R-:W2:Y:S04]  /*0740*/  LDS R21, [R6+-0x4] ;  /* 0xfffffc0006157984 */ /* 0x000ea80000000800 */
[----:B------:R-:W3:Y:S04]  /*0750*/  LDS R20, [R6] ;  /* 0x0000000006147984 */ /* 0x000ee80000000800 */
[----:B------:R-:W4:Y:S04]  /*0760*/  LDS R25, [R6+0x4] ;  /* 0x0000040006197984 */ /* 0x000f280000000800 */
[----:B------:R-:W-:Y:S01]  /*0770*/  LDS R24, [R6+0x10] ;  /* 0x0000100006187984 */ /* 0x000fe20000000800 */
[----:B0-----:R-:W-:-:S03]  /*0780*/  FFMA R26, R27, R22, R26 ;  /* 0x000000161b1a7223 */ /* 0x001fc6000000001a */
[----:B------:R-:W0:Y:S01]  /*0790*/  LDS R22, [R6+0x8] ;  /* 0x0000080006167984 */ /* 0x000e220000000800 */
[----:B------:R-:W-:-:S03]  /*07a0*/  FFMA R26, R19, R18, R26 ;  /* 0x00000012131a7223 */ /* 0x000fc6000000001a */
[----:B------:R-:W5:Y:S01]  /*07b0*/  LDS R27, [R6+0xc] ;  /* 0x00000c00061b7984 */ /* 0x000f620000000800 */
[----:B-1----:R-:W-:-:S03]  /*07c0*/  FFMA R28, R23, R12, R26 ;  /* 0x0000000c171c7223 */ /* 0x002fc6000000001a */
[----:B------:R-:W1:Y:S01]  /*07d0*/  LDS R18, [R6+0x14] ;  /* 0x0000140006127984 */ /* 0x000e620000000800 */
[----:B--2---:R-:W-:-:S03]  /*07e0*/  FFMA R21, R21, R10, R28 ;  /* 0x0000000a15157223 */ /* 0x004fc6000000001c */
[----:B------:R-:W2:Y:S01]  /*07f0*/  LDS R26, [R6+0x18] ;  /* 0x00001800061a7984 */ /* 0x000ea20000000800 */
[----:B---3--:R-:W-:-:S03]  /*0800*/  FFMA R20, R20, R17, R21 ;  /* 0x0000001114147223 */ /* 0x008fc60000000015 */
[----:B------:R3:W2:Y:S01]  /*0810*/  LDS R12, [R6+0x1c] ;  /* 0x00001c00060c7984 */ /* 0x0006a20000000800 */
[----:B----4-:R-:W-:Y:S01]  /*0820*/  FFMA R25, R25, R16, R20 ;  /* 0x0000001019197223 */ /* 0x010fe20000000014 */
[----:B---3--:R-:W-:-:S03]  /*0830*/  IADD3 R6, PT, PT, R6, 0x40, RZ ;  /* 0x0000004006067810 */ /* 0x008fc60007ffe0ff */
[----:B0-----:R-:W-:-:S04]  /*0840*/  FFMA R22, R22, R15, R25 ;  /* 0x0000000f16167223 */ /* 0x001fc80000000019 */
[----:B-----5:R-:W-:-:S04]  /*0850*/  FFMA R27, R27, R14, R22 ;  /* 0x0000000e1b1b7223 */ /* 0x020fc80000000016 */
[----:B------:R-:W-:-:S04]  /*0860*/  FFMA R13, R24, R13, R27 ;  /* 0x0000000d180d7223 */ /* 0x000fc8000000001b */
[----:B-1----:R-:W-:-:S04]  /*0870*/  FFMA R11, R18, R11, R13 ;  /* 0x0000000b120b7223 */ /* 0x002fc8000000000d */
[----:B--2---:R-:W-:-:S04]  /*0880*/  FFMA R7, R26, R7, R11 ;  /* 0x000000071a077223 */ /* 0x004fc8000000000b */
[----:B------:R-:W-:Y:S01]  /*0890*/  FFMA R19, R12, R9, R7 ;  /* 0x000000090c137223 */ /* 0x000fe20000000007 */
[----:B------:R-:W-:Y:S06]  /*08a0*/  BRA.U UP1, `(.L_x_10) ;  /* 0xfffffffd01287547 */ /* 0x000fec000b83ffff */
.L_x_9:
[----:B------:R-:W-:Y:S05]  /*08b0*/  BRA.U !UP0, `(.L_x_8) ;  /* 0x0000000508187547 */ /* 0x000fea000b800000 */
[----:B------:R-:W-:Y:S02]  /*08c0*/  UISETP.GE.U32.AND UP0, UPT, UR8, 0x8, UPT ;  /* 0x000000080800788c */ /* 0x000fe4000bf06070 */
[----:B------:R-:W-:-:S04]  /*08d0*/  ULOP3.LUT UR6, UR13, 0x7, URZ, 0xc0, !UPT ;  /* 0x000000070d067892 */ /* 0x000fc8000f8ec0ff */
[----:B------:R-:W-:-:S03]  /*08e0*/  UISETP.NE.AND UP1, UPT, UR6, URZ, UPT ;  /* 0x000000ff0600728c */ /* 0x000fc6000bf25270 */
[----:B------:R-:W-:Y:S08]  /*08f0*/  BRA.U !UP0, `(.L_x_11) ;  /* 0x0000000108707547 */ /* 0x000ff0000b800000 */
[----:B0-----:R-:W0:Y:S02]  /*0900*/  LDC.64 R6, c[0x0][0x388] ;  /* 0x0000e200ff067b82 */ /* 0x001e240000000a00 */
[----:B0-----:R-:W-:-:S05]  /*0910*/  IMAD.WIDE.U32 R6, R8, 0x4, R6 ;  /* 0x0000000408067825 */ /* 0x001fca00078e0006 */
[----:B-1----:R-:W2:Y:S04]  /*0920*/  LDG.E R9, desc[UR10][R6.64] ;  /* 0x0000000a06097981 */ /* 0x002ea8000c1e1900 */
[----:B------:R-:W3:Y:S04]  /*0930*/  LDG.E R11, desc[UR10][R6.64+0x4] ;  /* 0x0000040a060b7981 */ /* 0x000ee8000c1e1900 */
[----:B------:R-:W4:Y:S04]  /*0940*/  LDG.E R13, desc[UR10][R6.64+0x8] ;  /* 0x0000080a060d7981 */ /* 0x000f28000c1e1900 */
[----:B------:R-:W5:Y:S04]  /*0950*/  LDG.E R15, desc[UR10][R6.64+0xc] ;  /* 0x00000c0a060f7981 */ /* 0x000f68000c1e1900 */
[----:B------:R-:W5:Y:S04]  /*0960*/  LDG.E R17, desc[UR10][R6.64+0x10] ;  /* 0x0000100a06117981 */ /* 0x000f68000c1e1900 */
[----:B------:R-:W5:Y:S04]  /*0970*/  LDG.E R21, desc[UR10][R6.64+0x14] ;  /* 0x0000140a06157981 */ /* 0x000f68000c1e1900 */
[----:B------:R-:W5:Y:S04]  /*0980*/  LDG.E R2, desc[UR10][R6.64+0x18] ;  /* 0x0000180a06027981 */ /* 0x000f68000c1e1900 */
[----:B------:R-:W5:Y:S01]  /*0990*/  LDG.E R24, desc[UR10][R6.64+0x1c] ;  /* 0x00001c0a06187981 */ /* 0x000f62000c1e1900 */
[C---:B------:R-:W-:Y:S01]  /*09a0*/  IMAD R3, R8.reuse, 0x4, R5 ;  /* 0x0000000408037824 */ /* 0x040fe200078e0205 */
[----:B------:R-:W-:-:S04]  /*09b0*/  IADD3 R8, PT, PT, R8, 0x8, RZ ;  /* 0x0000000808087810 */ /* 0x000fc80007ffe0ff */
[----:B------:R-:W2:Y:S04]  /*09c0*/  LDS R10, [R3] ;  /* 0x00000000030a7984 */ /* 0x000ea80000000800 */
[----:B------:R-:W3:Y:S04]  /*09d0*/  LDS R12, [R3+0x4] ;  /* 0x00000400030c7984 */ /* 0x000ee80000000800 */
[----:B------:R-:W4:Y:S04]  /*09e0*/  LDS R14, [R3+0x8] ;  /* 0x00000800030e7984 */ /* 0x000f280000000800 */
[----:B------:R-:W5:Y:S04]  /*09f0*/  LDS R16, [R3+0xc] ;  /* 0x00000c0003107984 */ /* 0x000f680000000800 */
[----:B------:R-:W0:Y:S04]  /*0a00*/  LDS R18, [R3+0x10] ;  /* 0x0000100003127984 */ /* 0x000e280000000800 */
[----:B------:R-:W1:Y:S04]  /*0a10*/  LDS R20, [R3+0x14] ;  /* 0x0000140003147984 */ /* 0x000e680000000800 */
[----:B------:R-:W1:Y:S04]  /*0a20*/  LDS R22, [R3+0x18] ;  /* 0x0000180003167984 */ /* 0x000e680000000800 */
[----:B------:R-:W1:Y:S01]  /*0a30*/  LDS R23, [R3+0x1c] ;  /* 0x00001c0003177984 */ /* 0x000e620000000800 */
[----:B--2---:R-:W-:-:S04]  /*0a40*/  FFMA R9, R10, R9, R19 ;  /* 0x000000090a097223 */ /* 0x004fc80000000013 */
[----:B---3--:R-:W-:-:S04]  /*0a50*/  FFMA R9, R12, R11, R9 ;  /* 0x0000000b0c097223 */ /* 0x008fc80000000009 */
[----:B----4-:R-:W-:-:S04]  /*0a60*/  FFMA R9, R14, R13, R9 ;  /* 0x0000000d0e097223 */ /* 0x010fc80000000009 */
[----:B-----5:R-:W-:-:S04]  /*0a70*/  FFMA R9, R16, R15, R9 ;  /* 0x0000000f10097223 */ /* 0x020fc80000000009 */
[----:B0-----:R-:W-:-:S04]  /*0a80*/  FFMA R9, R18, R17, R9 ;  /* 0x0000001112097223 */ /* 0x001fc80000000009 */
[----:B-1----:R-:W-:-:S04]  /*0a90*/  FFMA R9, R20, R21, R9 ;  /* 0x0000001514097223 */ /* 0x002fc80000000009 */
[----:B------:R-:W-:-:S04]  /*0aa0*/  FFMA R2, R22, R2, R9 ;  /* 0x0000000216027223 */ /* 0x000fc80000000009 */
[----:B------:R-:W-:-:S07]  /*0ab0*/  FFMA R19, R23, R24, R2 ;  /* 0x0000001817137223 */ /* 0x000fce0000000002 */
.L_x_11:
[----:B------:R-:W-:Y:S05]  /*0ac0*/  BRA.U !UP1, `(.L_x_8) ;  /* 0x0000000109947547 */ /* 0x000fea000b800000 */
[----:B------:R-:W-:Y:S02]  /*0ad0*/  UISETP.GE.U32.AND UP0, UPT, UR6, 0x4, UPT ;  /* 0x000000040600788c */ /* 0x000fe4000bf06070 */
[----:B------:R-:W-:-:S04]  /*0ae0*/  ULOP3.LUT UR4, UR13, 0x3, URZ, 0xc0, !UPT ;  /* 0x000000030d047892 */ /* 0x000fc8000f8ec0ff */
[----:B------:R-:W-:-:S03]  /*0af0*/  UISETP.NE.AND UP1, UPT, UR4, URZ, UPT ;  /* 0x000000ff0400728c */ /* 0x000fc6000bf25270 */
[----:B------:R-:W-:Y:S08]  /*0b00*/  BRA.U !UP0, `(.L_x_12) ;  /* 0x0000000108407547 */ /* 0x000ff0000b800000 */
[----:B01----:R-:W0:Y:S02]  /*0b10*/  LDC.64 R2, c[0x0][0x388] ;  /* 0x0000e200ff027b82 */ /* 0x003e240000000a00 */
[----:B0-----:R-:W-:-:S05]  /*0b20*/  IMAD.WIDE.U32 R2, R8, 0x4, R2 ;  /* 0x0000000408027825 */ /* 0x001fca00078e0002 */
[----:B------:R-:W2:Y:S04]  /*0b30*/  LDG.E R7, desc[UR10][R2.64] ;  /* 0x0000000a02077981 */ /* 0x000ea8000c1e1900 */
[----:B------:R-:W3:Y:S04]  /*0b40*/  LDG.E R10, desc[UR10][R2.64+0x4] ;  /* 0x0000040a020a7981 */ /* 0x000ee8000c1e1900 */
[----:B------:R-:W4:Y:S04]  /*0b50*/  LDG.E R12, desc[UR10][R2.64+0x8] ;  /* 0x0000080a020c7981 */ /* 0x000f28000c1e1900 */
[----:B------:R-:W5:Y:S01]  /*0b60*/  LDG.E R14, desc[UR10][R2.64+0xc] ;  /* 0x00000c0a020e7981 */ /* 0x000f62000c1e1900 */
[----:B------:R-:W-:-:S02]  /*0b70*/  LEA R5, R8, R5, 0x2 ;  /* 0x0000000508057211 */ /* 0x000fc400078e10ff */
[----:B------:R-:W-:-:S03]  /*0b80*/  IADD3 R8, PT, PT, R8, 0x4, RZ ;  /* 0x0000000408087810 */ /* 0x000fc60007ffe0ff */
[----:B------:R-:W2:Y:S04]  /*0b90*/  LDS R6, [R5] ;  /* 0x0000000005067984 */ /* 0x000ea80000000800 */
[----:B------:R-:W3:Y:S04]  /*0ba0*/  LDS R9, [R5+0x4] ;  /* 0x0000040005097984 */ /* 0x000ee80000000800 */
[----:B------:R-:W4:Y:S04]  /*0bb0*/  LDS R11, [R5+0x8] ;  /* 0x00000800050b7984 */ /* 0x000f280000000800 */
[----:B------:R-:W5:Y:S01]  /*0bc0*/  LDS R13, [R5+0xc] ;  /* 0x00000c00050d7984 */ /* 0x000f620000000800 */
[----:B--2---:R-:W-:-:S04]  /*0bd0*/  FFMA R6, R6, R7, R19 ;  /* 0x0000000706067223 */ /* 0x004fc80000000013 */
[----:B---3--:R-:W-:-:S04]  /*0be0*/  FFMA R6, R9, R10, R6 ;  /* 0x0000000a09067223 */ /* 0x008fc80000000006 */
[----:B----4-:R-:W-:-:S04]  /*0bf0*/  FFMA R6, R11, R12, R6 ;  /* 0x0000000c0b067223 */ /* 0x010fc80000000006 */
[----:B-----5:R-:W-:-:S07]  /*0c00*/  FFMA R19, R13, R14, R6 ;  /* 0x0000000e0d137223 */ /* 0x020fce0000000006 */
.L_x_12:
[----:B------:R-:W-:Y:S05]  /*0c10*/  BRA.U !UP1, `(.L_x_8) ;  /* 0x0000000109407547 */ /* 0x000fea000b800000 */
[----:B01----:R-:W0:Y:S01]  /*0c20*/  LDC.64 R2, c[0x0][0x388] ;  /* 0x0000e200ff027b82 */ /* 0x003e220000000a00 */
[----:B------:R-:W-:Y:S01]  /*0c30*/  LEA R4, R8, R4, 0x2 ;  /* 0x0000000408047211 */ /* 0x000fe200078e10ff */
[----:B------:R-:W-:-:S03]  /*0c40*/  UIADD3 UR4, UPT, UPT, -UR4, URZ, URZ ;  /* 0x000000ff04047290 */ /* 0x000fc6000fffe1ff */
[----:B------:R-:W-:Y:S01]  /*0c50*/  IADD3 R4, PT, PT, R4, UR5, RZ ;  /* 0x0000000504047c10 */ /* 0x000fe2000fffe0ff */
[----:B0-----:R-:W-:-:S04]  /*0c60*/  IMAD.WIDE.U32 R2, R8, 0x4, R2 ;  /* 0x0000000408027825 */ /* 0x001fc800078e0002 */
[----:B------:R-:W-:-:S07]  /*0c70*/  IMAD.MOV.U32 R5, RZ, RZ, R2 ;  /* 0x000000ffff057224 */ /* 0x000fce00078e0002 */
.L_x_13:
[----:B------:R-:W-:Y:S01]  /*0c80*/  MOV R2, R5 ;  /* 0x0000000500027202 */ /* 0x000fe20000000f00 */
[----:B------:R0:W1:Y:S05]  /*0c90*/  LDS R6, [R4] ;  /* 0x0000000004067984 */ /* 0x00006a0000000800 */
[----:B------:R2:W1:Y:S01]  /*0ca0*/  LDG.E R2, desc[UR10][R2.64] ;  /* 0x0000000a02027981 */ /* 0x000462000c1e1900 */
[----:B------:R-:W-:Y:S01]  /*0cb0*/  UIADD3 UR4, UPT, UPT, UR4, 0x1, URZ ;  /* 0x0000000104047890 */ /* 0x000fe2000fffe0ff */
[----:B------:R-:W-:Y:S02]  /*0cc0*/  IADD3 R5, P0, PT, R5, 0x4, RZ ;  /* 0x0000000405057810 */ /* 0x000fe40007f1e0ff */
[----:B0-----:R-:W-:Y:S01]  /*0cd0*/  IADD3 R4, PT, PT, R4, 0x4, RZ ;  /* 0x0000000404047810 */ /* 0x001fe20007ffe0ff */
[----:B------:R-:W-:Y:S01]  /*0ce0*/  UISETP.NE.AND UP0, UPT, UR4, URZ, UPT ;  /* 0x000000ff0400728c */ /* 0x000fe2000bf05270 */
[----:B--2---:R-:W-:Y:S01]  /*0cf0*/  IADD3.X R3, PT, PT, RZ, R3, RZ, P0, !PT ;  /* 0x00000003ff037210 */ /* 0x004fe200007fe4ff */
[----:B-1----:R-:W-:-:S07]  /*0d00*/  FFMA R19, R6, R2, R19 ;  /* 0x0000000206137223 */ /* 0x002fce0000000013 */
[----:B------:R-:W-:Y:S05]  /*0d10*/  BRA.U UP0, `(.L_x_13) ;  /* 0xfffffffd00d87547 */ /* 0x000fea000b83ffff */
.L_x_8:
[----:B01----:R-:W0:Y:S02]  /*0d20*/  LDC.64 R2, c[0x0][0x390] ;  /* 0x0000e400ff027b82 */ /* 0x003e240000000a00 */
[----:B0-----:R-:W-:-:S05]  /*0d30*/  IMAD.WIDE R2, R0, 0x4, R2 ;  /* 0x0000000400027825 */ /* 0x001fca00078e0202 */
[----:B------:R-:W-:Y:S01]  /*0d40*/  STG.E desc[UR10][R2.64], R19 ;  /* 0x0000001302007986 */ /* 0x000fe2000c10190a */
[----:B------:R-:W-:Y:S05]  /*0d50*/  EXIT ;  /* 0x000000000000794d */ /* 0x000fea0003800000 */
.L_x_14:
[----:B------:R-:W-:-:S00]  /*0d60*/  BRA `(.L_x_14) ;  /* 0xfffffffc00fc7947 */ /* 0x000fc0000383ffff */
[----:B------:R-:W-:-:S00]  /*0d70*/  NOP ;  /* 0x0000000000007918 */ /* 0x000fc00000000000 */
        /* <DEDUP_REMOVED lines=8> */
.L_x_15:


//--------------------- .nv.shared._Z18tiled1DConvolutionPfS_S_ii --------------------------
	.section	.nv.shared._Z18tiled1DConvolutionPfS_S_ii,"aw",@nobits
	.sectionflags	@""
	.align	4
.nv.shared._Z18tiled1DConvolutionPfS_S_ii:
	.zero		2064


//--------------------- .nv.shared.reserved.0     --------------------------
	.section	.nv.shared.reserved.0,"aw",@nobits
	.weak		__nv_reservedSMEM_offset_0_alias
	.size		__nv_reservedSMEM_offset_0_alias, 0, 64
	.other		__nv_reservedSMEM_offset_0_alias,@"STO_CUDA_RESERVED_SHARED STV_DEFAULT"
__nv_reservedSMEM_offset_0_alias:
	.zero		0
	.zero		64


//--------------------- .nv.constant0._Z18tiled1DConvolutionPfS_S_ii --------------------------
	.section	.nv.constant0._Z18tiled1DConvolutionPfS_S_ii,"a",@progbits
	.sectionflags	@""
	.align	4
.nv.constant0._Z18tiled1DConvolutionPfS_S_ii:
	.zero		928


//--------------------- SYMBOLS --------------------------

	.type		.nv.reservedSmem.offset0,@object
	.size		.nv.reservedSmem.offset0,0x4
	.type		.nv.reservedSmem.cap,@object
	.size		.nv.reservedSmem.cap,0x4
